//
// Generated by NVIDIA NVVM Compiler
//
// Compiler Build ID: CL-36424714
// Cuda compilation tools, release 13.0, V13.0.88
// Based on NVVM 20.0.0
//

.version 9.0
.target sm_100
.address_size 64

	// .globl	_Z13reduce_kernelILj256EEvPfS0_i
// _ZZ13reduce_kernelILj256EEvPfS0_iE6shared has been demoted

.visible .entry _Z13reduce_kernelILj256EEvPfS0_i(
	.param .u64 .ptr .align 1 _Z13reduce_kernelILj256EEvPfS0_i_param_0,
	.param .u64 .ptr .align 1 _Z13reduce_kernelILj256EEvPfS0_i_param_1,
	.param .u32 _Z13reduce_kernelILj256EEvPfS0_i_param_2
)
{
	.reg .pred 	%p<11>;
	.reg .b32 	%r<25>;
	.reg .b32 	%f<17>;
	.reg .b64 	%rd<7>;
	// demoted variable
	.shared .align 4 .b8 _ZZ13reduce_kernelILj256EEvPfS0_iE6shared[1024];
	ld.param.u64 	%rd1, [_Z13reduce_kernelILj256EEvPfS0_i_param_0];
	ld.param.u64 	%rd2, [_Z13reduce_kernelILj256EEvPfS0_i_param_1];
	ld.param.u32 	%r7, [_Z13reduce_kernelILj256EEvPfS0_i_param_2];
	mov.u32 	%r1, %tid.x;
	mov.u32 	%r8, %ctaid.x;
	mov.u32 	%r24, %ntid.x;
	mad.lo.s32 	%r3, %r8, %r24, %r1;
	setp.ge.s32 	%p1, %r3, %r7;
	shl.b32 	%r9, %r1, 2;
	mov.u32 	%r10, _ZZ13reduce_kernelILj256EEvPfS0_iE6shared;
	add.s32 	%r4, %r10, %r9;
	@%p1 bra 	$L__BB0_2;
	cvta.to.global.u64 	%rd3, %rd1;
	mul.wide.s32 	%rd4, %r3, 4;
	add.s64 	%rd5, %rd3, %rd4;
	ld.global.f32 	%f2, [%rd5];
	st.shared.f32 	[%r4], %f2;
	bra.uni 	$L__BB0_3;
$L__BB0_2:
	mov.b32 	%r11, 0;
	st.shared.u32 	[%r4], %r11;
$L__BB0_3:
	bar.sync 	0;
	setp.lt.u32 	%p2, %r24, 64;
	@%p2 bra 	$L__BB0_7;
$L__BB0_4:
	shr.u32 	%r6, %r24, 1;
	setp.ge.u32 	%p3, %r1, %r6;
	@%p3 bra 	$L__BB0_6;
	shl.b32 	%r12, %r6, 2;
	add.s32 	%r13, %r4, %r12;
	ld.shared.f32 	%f3, [%r13];
	ld.shared.f32 	%f4, [%r4];
	add.f32 	%f5, %f3, %f4;
	st.shared.f32 	[%r4], %f5;
$L__BB0_6:
	bar.sync 	0;
	setp.gt.u32 	%p4, %r24, 127;
	mov.u32 	%r24, %r6;
	@%p4 bra 	$L__BB0_4;
$L__BB0_7:
	ld.shared.f32 	%f6, [%r4];
	mov.b32 	%r14, %f6;
	shfl.sync.down.b32	%r15|%p5, %r14, 16, 31, -1;
	mov.b32 	%f7, %r15;
	add.f32 	%f8, %f6, %f7;
	mov.b32 	%r16, %f8;
	shfl.sync.down.b32	%r17|%p6, %r16, 8, 31, -1;
	mov.b32 	%f9, %r17;
	add.f32 	%f10, %f8, %f9;
	mov.b32 	%r18, %f10;
	shfl.sync.down.b32	%r19|%p7, %r18, 4, 31, -1;
	mov.b32 	%f11, %r19;
	add.f32 	%f12, %f10, %f11;
	mov.b32 	%r20, %f12;
	shfl.sync.down.b32	%r21|%p8, %r20, 2, 31, -1;
	mov.b32 	%f13, %r21;
	add.f32 	%f14, %f12, %f13;
	mov.b32 	%r22, %f14;
	shfl.sync.down.b32	%r23|%p9, %r22, 1, 31, -1;
	mov.b32 	%f15, %r23;
	add.f32 	%f1, %f14, %f15;
	setp.ne.s32 	%p10, %r1, 0;
	@%p10 bra 	$L__BB0_9;
	cvta.to.global.u64 	%rd6, %rd2;
	atom.global.add.f32 	%f16, [%rd6], %f1;
$L__BB0_9:
	ret;

}


// ===== COMPILED SASS (sm_100) =====

	.target	sm_100

	.elftype	@"ET_EXEC"


//--------------------- .note.nv.tkinfo           --------------------------
	.section	.note.nv.tkinfo,"",@"SHT_NOTE"
	.sectionflags	@"SHF_NOTE_NV_TKINFO"
	.tkinfo
        /*0018*/ 	.word	0x00000002
        /*0030*/ 	.string	""
        /*0030*/ 	.string	"ptxas"
        /*0030*/ 	.string	"Cuda compilation tools, release 13.0, V13.0.88"
        /*0030*/ 	.string	"Build cuda_13.0.r13.0/compiler.36424714_0"
        /*0030*/ 	.string	"-arch sm_100 -m 64 "



//--------------------- .note.nv.cuinfo           --------------------------
	.section	.note.nv.cuinfo,"",@"SHT_NOTE"
	.sectionflags	@"SHF_NOTE_NV_CUINFO"
        /*0018*/ 	.short	0x0002
        /*001a*/ 	.short	0x0064
        /*001c*/ 	.short	0x0082
	.zero		2


//--------------------- .nv.info                  --------------------------
	.section	.nv.info,"",@"SHT_CUDA_INFO"
	.align	4


	//----- nvinfo : EIATTR_REGCOUNT
	.align		4
        /*0000*/ 	.byte	0x04, 0x2f
        /*0002*/ 	.short	(.L_1 - .L_0)
	.align		4
.L_0:
        /*0004*/ 	.word	index@(_Z13reduce_kernelILj256EEvPfS0_i)
        /*0008*/ 	.word	0x0000000a


	//----- nvinfo : EIATTR_FRAME_SIZE
	.align		4
.L_1:
        /*000c*/ 	.byte	0x04, 0x11
        /*000e*/ 	.short	(.L_3 - .L_2)
	.align		4
.L_2:
        /*0010*/ 	.word	index@(_Z13reduce_kernelILj256EEvPfS0_i)
        /*0014*/ 	.word	0x00000000


	//----- nvinfo : EIATTR_MIN_STACK_SIZE
	.align		4
.L_3:
        /*0018*/ 	.byte	0x04, 0x12
        /*001a*/ 	.short	(.L_5 - .L_4)
	.align		4
.L_4:
        /*001c*/ 	.word	index@(_Z13reduce_kernelILj256EEvPfS0_i)
        /*0020*/ 	.word	0x00000000
.L_5:


//--------------------- .nv.compat                --------------------------
	.section	.nv.compat,"",@"SHT_CUDA_COMPAT_INFO"
	.align	4
        /*0000*/ 	.byte	0x02, 0x09, 0x00, 0x00, 0x02, 0x02, 0x01, 0x00, 0x02, 0x05, 0x05, 0x00, 0x03, 0x07, 0x01, 0x01
        /*0010*/ 	.byte	0x02, 0x03, 0x00, 0x00, 0x02, 0x06, 0x01, 0x00, 0x04, 0x0b, 0x08, 0x00, 0x09, 0x00, 0x00, 0x00
        /*0020*/ 	.byte	0x00, 0x00, 0x00, 0x00


//--------------------- .nv.info._Z13reduce_kernelILj256EEvPfS0_i --------------------------
	.section	.nv.info._Z13reduce_kernelILj256EEvPfS0_i,"",@"SHT_CUDA_INFO"
	.sectionflags	@""
	.align	4


	//----- nvinfo : EIATTR_CUDA_API_VERSION
	.align		4
        /*0000*/ 	.byte	0x04, 0x37
        /*0002*/ 	.short	(.L_7 - .L_6)
.L_6:
        /*0004*/ 	.word	0x00000082


	//----- nvinfo : EIATTR_KPARAM_INFO
	.align		4
.L_7:
        /*0008*/ 	.byte	0x04, 0x17
        /*000a*/ 	.short	(.L_9 - .L_8)
.L_8:
        /*000c*/ 	.word	0x00000000
        /*0010*/ 	.short	0x0002
        /*0012*/ 	.short	0x0010
        /*0014*/ 	.byte	0x00, 0xf0, 0x11, 0x00


	//----- nvinfo : EIATTR_KPARAM_INFO
	.align		4
.L_9:
        /*0018*/ 	.byte	0x04, 0x17
        /*001a*/ 	.short	(.L_11 - .L_10)
.L_10:
        /*001c*/ 	.word	0x00000000
        /*0020*/ 	.short	0x0001
        /*0022*/ 	.short	0x0008
        /*0024*/ 	.byte	0x00, 0xf5, 0x21, 0x00


	//----- nvinfo : EIATTR_KPARAM_INFO
	.align		4
.L_11:
        /*0028*/ 	.byte	0x04, 0x17
        /*002a*/ 	.short	(.L_13 - .L_12)
.L_12:
        /*002c*/ 	.word	0x00000000
        /*0030*/ 	.short	0x0000
        /*0032*/ 	.short	0x0000
        /*0034*/ 	.byte	0x00, 0xf5, 0x21, 0x00


	//----- nvinfo : EIATTR_SPARSE_MMA_MASK
	.align		4
.L_13:
        /*0038*/ 	.byte	0x03, 0x50
        /*003a*/ 	.short	0x0000


	//----- nvinfo : EIATTR_MAXREG_COUNT
	.align		4
        /*003c*/ 	.byte	0x03, 0x1b
        /*003e*/ 	.short	0x00ff


	//----- nvinfo : EIATTR_NUM_BARRIERS
	.align		4
        /*0040*/ 	.byte	0x02, 0x4c
        /*0042*/ 	.byte	0x01
	.zero		1


	//----- nvinfo : EIATTR_MERCURY_ISA_VERSION
	.align		4
        /*0044*/ 	.byte	0x03, 0x5f
        /*0046*/ 	.short	0x0101


	//----- nvinfo : EIATTR_COOP_GROUP_MASK_REGIDS
	.align		4
        /*0048*/ 	.byte	0x04, 0x29
        /*004a*/ 	.short	(.L_15 - .L_14)


	//   ....[0]....
.L_14:
        /*004c*/ 	.word	0xffffffff


	//   ....[1]....
        /*0050*/ 	.word	0xffffffff


	//   ....[2]....
        /*0054*/ 	.word	0xffffffff


	//   ....[3]....
        /*0058*/ 	.word	0xffffffff


	//   ....[4]....
        /*005c*/ 	.word	0xffffffff


	//----- nvinfo : EIATTR_COOP_GROUP_INSTR_OFFSETS
	.align		4
.L_15:
        /*0060*/ 	.byte	0x04, 0x28
        /*0062*/ 	.short	(.L_17 - .L_16)


	//   ....[0]....
.L_16:
        /*0064*/ 	.word	0x00000210


	//   ....[1]....
        /*0068*/ 	.word	0x00000230


	//   ....[2]....
        /*006c*/ 	.word	0x00000250


	//   ....[3]....
        /*0070*/ 	.word	0x00000270


	//   ....[4]....
        /*0074*/ 	.word	0x00000290


	//----- nvinfo : EIATTR_VRC_CTA_INIT_COUNT
	.align		4
.L_17:
        /*0078*/ 	.byte	0x02, 0x4a
	.zero		1
	.zero		1


	//----- nvinfo : EIATTR_EXIT_INSTR_OFFSETS
	.align		4
        /*007c*/ 	.byte	0x04, 0x1c
        /*007e*/ 	.short	(.L_19 - .L_18)


	//   ....[0]....
.L_18:
        /*0080*/ 	.word	0x000002a0


	//   ....[1]....
        /*0084*/ 	.word	0x000002e0


	//----- nvinfo : EIATTR_CBANK_PARAM_SIZE
	.align		4
.L_19:
        /*0088*/ 	.byte	0x03, 0x19
        /*008a*/ 	.short	0x0014


	//----- nvinfo : EIATTR_PARAM_CBANK
	.align		4
        /*008c*/ 	.byte	0x04, 0x0a
        /*008e*/ 	.short	(.L_21 - .L_20)
	.align		4
.L_20:
        /*0090*/ 	.word	index@(.nv.constant0._Z13reduce_kernelILj256EEvPfS0_i)
        /*0094*/ 	.short	0x0380
        /*0096*/ 	.short	0x0014


	//----- nvinfo : EIATTR_SW_WAR
	.align		4
.L_21:
        /*0098*/ 	.byte	0x04, 0x36
        /*009a*/ 	.short	(.L_23 - .L_22)
.L_22:
        /*009c*/ 	.word	0x00000008
.L_23:


//--------------------- .nv.callgraph             --------------------------
	.section	.nv.callgraph,"",@"SHT_CUDA_CALLGRAPH"
	.align	4
	.sectionentsize	8
	.align		4
        /*0000*/ 	.word	0x00000000
	.align		4
        /*0004*/ 	.word	0xffffffff
	.align		4
        /*0008*/ 	.word	0x00000000
	.align		4
        /*000c*/ 	.word	0xfffffffe
	.align		4
        /*0010*/ 	.word	0x00000000
	.align		4
        /*0014*/ 	.word	0xfffffffd
	.align		4
        /*0018*/ 	.word	0x00000000
	.align		4
        /*001c*/ 	.word	0xfffffffc


//--------------------- .text._Z13reduce_kernelILj256EEvPfS0_i --------------------------
	.section	.text._Z13reduce_kernelILj256EEvPfS0_i,"ax",@progbits
	.align	128
        .global         _Z13reduce_kernelILj256EEvPfS0_i
        .type           _Z13reduce_kernelILj256EEvPfS0_i,@function
        .size           _Z13reduce_kernelILj256EEvPfS0_i,(.L_x_3 - _Z13reduce_kernelILj256EEvPfS0_i)
        .other          _Z13reduce_kernelILj256EEvPfS0_i,@"STO_CUDA_ENTRY STV_DEFAULT"
_Z13reduce_kernelILj256EEvPfS0_i:
.text._Z13reduce_kernelILj256EEvPfS0_i:
[----:B------:R-:W-:Y:S01]  /*0000*/  LDC R1, c[0x0][0x37c] ;  /* 0x0000df00ff017b82 */ /* 0x000fe20000000800 */
[----:B------:R-:W0:Y:S07]  /*0010*/  S2R R7, SR_TID.X ;  /* 0x0000000000077919 */ /* 0x000e2e0000002100 */
[----:B------:R-:W0:Y:S01]  /*0020*/  S2UR UR4, SR_CTAID.X ;  /* 0x00000000000479c3 */ /* 0x000e220000002500 */
[----:B------:R-:W1:Y:S01]  /*0030*/  LDCU UR5, c[0x0][0x390] ;  /* 0x00007200ff0577ac */ /* 0x000e620008000800 */
[----:B------:R-:W2:Y:S06]  /*0040*/  LDCU.64 UR6, c[0x0][0x358] ;  /* 0x00006b00ff0677ac */ /* 0x000eac0008000a00 */
[----:B------:R-:W0:Y:S02]  /*0050*/  LDC R4, c[0x0][0x360] ;  /* 0x0000d800ff047b82 */ /* 0x000e240000000800 */
[----:B0-----:R-:W-:-:S05]  /*0060*/  IMAD R5, R4, UR4, R7 ;  /* 0x0000000404057c24 */ /* 0x001fca000f8e0207 */
[----:B-1----:R-:W-:-:S13]  /*0070*/  ISETP.GE.AND P0, PT, R5, UR5, PT ;  /* 0x0000000505007c0c */ /* 0x002fda000bf06270 */
[----:B------:R-:W0:Y:S02]  /*0080*/  @!P0 LDC.64 R2, c[0x0][0x380] ;  /* 0x0000e000ff028b82 */ /* 0x000e240000000a00 */
[----:B0-----:R-:W-:-:S06]  /*0090*/  @!P0 IMAD.WIDE R2, R5, 0x4, R2 ;  /* 0x0000000405028825 */ /* 0x001fcc00078e0202 */
[----:B--2---:R-:W2:Y:S01]  /*00a0*/  @!P0 LDG.E R3, desc[UR6][R2.64] ;  /* 0x0000000602038981 */ /* 0x004ea2000c1e1900 */
[----:B------:R-:W0:Y:S01]  /*00b0*/  S2UR UR5, SR_CgaCtaId ;  /* 0x00000000000579c3 */ /* 0x000e220000008800 */
[----:B------:R-:W-:Y:S01]  /*00c0*/  UMOV UR4, 0x400 ;  /* 0x0000040000047882 */ /* 0x000fe20000000000 */
[----:B------:R-:W-:Y:S01]  /*00d0*/  ISETP.GE.U32.AND P1, PT, R4, 0x40, PT ;  /* 0x000000400400780c */ /* 0x000fe20003f26070 */
[----:B0-----:R-:W-:-:S06]  /*00e0*/  ULEA UR4, UR5, UR4, 0x18 ;  /* 0x0000000405047291 */ /* 0x001fcc000f8ec0ff */
[----:B------:R-:W-:-:S05]  /*00f0*/  LEA R0, R7, UR4, 0x2 ;  /* 0x0000000407007c11 */ /* 0x000fca000f8e10ff */
[----:B--2---:R0:W-:Y:S04]  /*0100*/  @!P0 STS [R0], R3 ;  /* 0x0000000300008388 */ /* 0x0041e80000000800 */
[----:B------:R0:W-:Y:S01]  /*0110*/  @P0 STS [R0], RZ ;  /* 0x000000ff00000388 */ /* 0x0001e20000000800 */
[----:B------:R-:W-:Y:S06]  /*0120*/  BAR.SYNC.DEFER_BLOCKING 0x0 ;  /* 0x0000000000007b1d */ /* 0x000fec0000010000 */
[----:B------:R-:W-:Y:S05]  /*0130*/  @!P1 BRA `(.L_x_0) ;  /* 0x00000000002c9947 */ /* 0x000fea0003800000 */
.L_x_1:
[----:B------:R-:W-:-:S04]  /*0140*/  SHF.R.U32.HI R5, RZ, 0x1, R4 ;  /* 0x00000001ff057819 */ /* 0x000fc80000011604 */
[----:B------:R-:W-:-:S13]  /*0150*/  ISETP.GE.U32.AND P0, PT, R7, R5, PT ;  /* 0x000000050700720c */ /* 0x000fda0003f06070 */
[----:B------:R-:W-:Y:S01]  /*0160*/  @!P0 LEA R2, R5, R0, 0x2 ;  /* 0x0000000005028211 */ /* 0x000fe200078e10ff */
[----:B0-----:R-:W-:Y:S05]  /*0170*/  @!P0 LDS R3, [R0] ;  /* 0x0000000000038984 */ /* 0x001fea0000000800 */
[----:B------:R-:W0:Y:S02]  /*0180*/  @!P0 LDS R2, [R2] ;  /* 0x0000000002028984 */ /* 0x000e240000000800 */
[----:B0-----:R-:W-:-:S05]  /*0190*/  @!P0 FADD R3, R2, R3 ;  /* 0x0000000302038221 */ /* 0x001fca0000000000 */
[----:B------:R1:W-:Y:S01]  /*01a0*/  @!P0 STS [R0], R3 ;  /* 0x0000000300008388 */ /* 0x0003e20000000800 */
[----:B------:R-:W-:Y:S01]  /*01b0*/  BAR.SYNC.DEFER_BLOCKING 0x0 ;  /* 0x0000000000007b1d */ /* 0x000fe20000010000 */
[----:B------:R-:W-:Y:S02]  /*01c0*/  ISETP.GT.U32.AND P0, PT, R4, 0x7f, PT ;  /* 0x0000007f0400780c */ /* 0x000fe40003f04070 */
[----:B------:R-:W-:-:S11]  /*01d0*/  MOV R4, R5 ;  /* 0x0000000500047202 */ /* 0x000fd60000000f00 */
[----:B-1----:R-:W-:Y:S05]  /*01e0*/  @P0 BRA `(.L_x_1) ;  /* 0xfffffffc00d40947 */ /* 0x002fea000383ffff */
.L_x_0:
[----:B0-----:R-:W0:Y:S01]  /*01f0*/  LDS R0, [R0] ;  /* 0x0000000000007984 */ /* 0x001e220000000800 */
[----:B------:R-:W-:-:S03]  /*0200*/  ISETP.NE.AND P0, PT, R7, RZ, PT ;  /* 0x000000ff0700720c */ /* 0x000fc60003f05270 */
[----:B0-----:R-:W0:Y:S02]  /*0210*/  SHFL.DOWN PT, R3, R0, 0x10, 0x1f ;  /* 0x0a001f0000037f89 */ /* 0x001e2400000e0000 */
[----:B0-----:R-:W-:-:S05]  /*0220*/  FADD R3, R0, R3 ;  /* 0x0000000300037221 */ /* 0x001fca0000000000 */
[----:B------:R-:W0:Y:S02]  /*0230*/  SHFL.DOWN PT, R2, R3, 0x8, 0x1f ;  /* 0x09001f0003027f89 */ /* 0x000e2400000e0000 */
[----:B0-----:R-:W-:-:S05]  /*0240*/  FADD R2, R3, R2 ;  /* 0x0000000203027221 */ /* 0x001fca0000000000 */
[----:B------:R-:W0:Y:S02]  /*0250*/  SHFL.DOWN PT, R5, R2, 0x4, 0x1f ;  /* 0x08801f0002057f89 */ /* 0x000e2400000e0000 */
[----:B0-----:R-:W-:-:S05]  /*0260*/  FADD R5, R2, R5 ;  /* 0x0000000502057221 */ /* 0x001fca0000000000 */
[----:B------:R-:W0:Y:S02]  /*0270*/  SHFL.DOWN PT, R4, R5, 0x2, 0x1f ;  /* 0x08401f0005047f89 */ /* 0x000e2400000e0000 */
[----:B0-----:R-:W-:-:S05]  /*0280*/  FADD R4, R5, R4 ;  /* 0x0000000405047221 */ /* 0x001fca0000000000 */
[----:B------:R0:W1:Y:S01]  /*0290*/  SHFL.DOWN PT, R7, R4, 0x1, 0x1f ;  /* 0x08201f0004077f89 */ /* 0x00006200000e0000 */
[----:B------:R-:W-:Y:S05]  /*02a0*/  @P0 EXIT ;  /* 0x000000000000094d */ /* 0x000fea0003800000 */
[----:B------:R-:W2:Y:S01]  /*02b0*/  LDC.64 R2, c[0x0][0x388] ;  /* 0x0000e200ff027b82 */ /* 0x000ea20000000a00 */
[----:B-1----:R-:W-:-:S05]  /*02c0*/  FADD R7, R4, R7 ;  /* 0x0000000704077221 */ /* 0x002fca0000000000 */
[----:B--2---:R-:W-:Y:S01]  /*02d0*/  REDG.E.ADD.F32.FTZ.RN.STRONG.GPU desc[UR6][R2.64], R7 ;  /* 0x00000007020079a6 */ /* 0x004fe2000c12f306 */
[----:B------:R-:W-:Y:S05]  /*02e0*/  EXIT ;  /* 0x000000000000794d */ /* 0x000fea0003800000 */
.L_x_2:
[----:B------:R-:W-:-:S00]  /*02f0*/  BRA `(.L_x_2) ;  /* 0xfffffffc00fc7947 */ /* 0x000fc0000383ffff */
[----:B------:R-:W-:-:S00]  /*0300*/  NOP ;  /* 0x0000000000007918 */ /* 0x000fc00000000000 */
[----:B------:R-:W-:-:S00]  /*0310*/  NOP ;  /* 0x0000000000007918 */ /* 0x000fc00000000000 */
[----:B------:R-:W-:-:S00]  /*0320*/  NOP ;  /* 0x0000000000007918 */ /* 0x000fc00000000000 */
[----:B------:R-:W-:-:S00]  /*0330*/  NOP ;  /* 0x0000000000007918 */ /* 0x000fc00000000000 */
[----:B------:R-:W-:-:S00]  /*0340*/  NOP ;  /* 0x0000000000007918 */ /* 0x000fc00000000000 */
[----:B------:R-:W-:-:S00]  /*0350*/  NOP ;  /* 0x0000000000007918 */ /* 0x000fc00000000000 */
[----:B------:R-:W-:-:S00]  /*0360*/  NOP ;  /* 0x0000000000007918 */ /* 0x000fc00000000000 */
[----:B------:R-:W-:-:S00]  /*0370*/  NOP ;  /* 0x0000000000007918 */ /* 0x000fc00000000000 */
.L_x_3:


//--------------------- .nv.shared._Z13reduce_kernelILj256EEvPfS0_i --------------------------
	.section	.nv.shared._Z13reduce_kernelILj256EEvPfS0_i,"aw",@nobits
	.sectionflags	@""
	.align	4
.nv.shared._Z13reduce_kernelILj256EEvPfS0_i:
	.zero		2048


//--------------------- .nv.shared.reserved.0     --------------------------
	.section	.nv.shared.reserved.0,"aw",@nobits
	.weak		__nv_reservedSMEM_offset_0_alias
	.size		__nv_reservedSMEM_offset_0_alias, 0, 64
	.other		__nv_reservedSMEM_offset_0_alias,@"STO_CUDA_RESERVED_SHARED STV_DEFAULT"
__nv_reservedSMEM_offset_0_alias:
	.zero		0
	.zero		64


//--------------------- .nv.constant0._Z13reduce_kernelILj256EEvPfS0_i --------------------------
	.section	.nv.constant0._Z13reduce_kernelILj256EEvPfS0_i,"a",@progbits
	.sectionflags	@""
	.align	4
.nv.constant0._Z13reduce_kernelILj256EEvPfS0_i:
	.zero		916


//--------------------- SYMBOLS --------------------------

	.type		.nv.reservedSmem.offset0,@object
	.size		.nv.reservedSmem.offset0,0x4
	.type		.nv.reservedSmem.cap,@object
	.size		.nv.reservedSmem.cap,0x4
